//
// Generated by NVIDIA NVVM Compiler
//
// Compiler Build ID: CL-36424714
// Cuda compilation tools, release 13.0, V13.0.88
// Based on NVVM 20.0.0
//

.version 9.0
.target sm_100
.address_size 64

	// .globl	_Z14d_convolve_GPUPfS_S_iii

.visible .entry _Z14d_convolve_GPUPfS_S_iii(
	.param .u64 .ptr .align 1 _Z14d_convolve_GPUPfS_S_iii_param_0,
	.param .u64 .ptr .align 1 _Z14d_convolve_GPUPfS_S_iii_param_1,
	.param .u64 .ptr .align 1 _Z14d_convolve_GPUPfS_S_iii_param_2,
	.param .u32 _Z14d_convolve_GPUPfS_S_iii_param_3,
	.param .u32 _Z14d_convolve_GPUPfS_S_iii_param_4,
	.param .u32 _Z14d_convolve_GPUPfS_S_iii_param_5
)
{
	.reg .pred 	%p<56>;
	.reg .b32 	%r<42>;
	.reg .b32 	%f<96>;
	.reg .b64 	%rd<61>;

	ld.param.u64 	%rd8, [_Z14d_convolve_GPUPfS_S_iii_param_0];
	ld.param.u64 	%rd9, [_Z14d_convolve_GPUPfS_S_iii_param_1];
	ld.param.u64 	%rd7, [_Z14d_convolve_GPUPfS_S_iii_param_2];
	ld.param.u32 	%r15, [_Z14d_convolve_GPUPfS_S_iii_param_3];
	ld.param.u32 	%r16, [_Z14d_convolve_GPUPfS_S_iii_param_4];
	ld.param.u32 	%r17, [_Z14d_convolve_GPUPfS_S_iii_param_5];
	cvta.to.global.u64 	%rd1, %rd9;
	cvta.to.global.u64 	%rd2, %rd8;
	mov.u32 	%r18, %ctaid.x;
	mov.u32 	%r19, %ntid.x;
	mov.u32 	%r20, %tid.x;
	mad.lo.s32 	%r21, %r18, %r19, %r20;
	cvt.u64.u32 	%rd3, %r21;
	cvt.s64.s32 	%rd10, %r15;
	setp.ge.u64 	%p1, %rd3, %rd10;
	@%p1 bra 	$L__BB0_43;
	setp.lt.s32 	%p2, %r16, 1;
	mov.f32 	%f75, 0f00000000;
	@%p2 bra 	$L__BB0_42;
	cvt.u32.u64 	%r23, %rd3;
	sub.s32 	%r1, %r23, %r17;
	cvt.s64.s32 	%rd11, %r17;
	sub.s64 	%rd4, %rd3, %rd11;
	and.b32  	%r2, %r16, 7;
	setp.lt.u32 	%p3, %r16, 8;
	mov.f32 	%f75, 0f00000000;
	mov.b32 	%r40, 0;
	@%p3 bra 	$L__BB0_21;
	and.b32  	%r40, %r16, 2147483640;
	mov.f32 	%f75, 0f00000000;
	mov.b32 	%r38, 0;
$L__BB0_4:
	.pragma "nounroll";
	add.s32 	%r5, %r38, %r1;
	setp.lt.s32 	%p4, %r5, 1;
	setp.ge.s32 	%p5, %r5, %r15;
	cvt.u64.u32 	%rd12, %r38;
	add.s64 	%rd13, %rd4, %rd12;
	shl.b64 	%rd14, %rd13, 2;
	add.s64 	%rd5, %rd2, %rd14;
	mul.wide.u32 	%rd15, %r38, 4;
	add.s64 	%rd6, %rd1, %rd15;
	or.pred  	%p6, %p4, %p5;
	@%p6 bra 	$L__BB0_6;
	ld.global.f32 	%f42, [%rd5];
	ld.global.f32 	%f43, [%rd6];
	fma.rn.f32 	%f75, %f42, %f43, %f75;
$L__BB0_6:
	add.s32 	%r25, %r5, 1;
	setp.gt.u32 	%p7, %r5, 2147483646;
	setp.ge.s32 	%p8, %r25, %r15;
	or.pred  	%p9, %p7, %p8;
	@%p9 bra 	$L__BB0_8;
	ld.global.f32 	%f44, [%rd5+4];
	ld.global.f32 	%f45, [%rd6+4];
	fma.rn.f32 	%f75, %f44, %f45, %f75;
$L__BB0_8:
	add.s32 	%r26, %r5, 2;
	setp.lt.s32 	%p10, %r26, 1;
	setp.ge.s32 	%p11, %r26, %r15;
	or.pred  	%p12, %p10, %p11;
	@%p12 bra 	$L__BB0_10;
	ld.global.f32 	%f46, [%rd5+8];
	ld.global.f32 	%f47, [%rd6+8];
	fma.rn.f32 	%f75, %f46, %f47, %f75;
$L__BB0_10:
	add.s32 	%r27, %r5, 3;
	setp.lt.s32 	%p13, %r27, 1;
	setp.ge.s32 	%p14, %r27, %r15;
	or.pred  	%p15, %p13, %p14;
	@%p15 bra 	$L__BB0_12;
	ld.global.f32 	%f48, [%rd5+12];
	ld.global.f32 	%f49, [%rd6+12];
	fma.rn.f32 	%f75, %f48, %f49, %f75;
$L__BB0_12:
	add.s32 	%r28, %r5, 4;
	setp.lt.s32 	%p16, %r28, 1;
	setp.ge.s32 	%p17, %r28, %r15;
	or.pred  	%p18, %p16, %p17;
	@%p18 bra 	$L__BB0_14;
	ld.global.f32 	%f50, [%rd5+16];
	ld.global.f32 	%f51, [%rd6+16];
	fma.rn.f32 	%f75, %f50, %f51, %f75;
$L__BB0_14:
	add.s32 	%r29, %r5, 5;
	setp.lt.s32 	%p19, %r29, 1;
	setp.ge.s32 	%p20, %r29, %r15;
	or.pred  	%p21, %p19, %p20;
	@%p21 bra 	$L__BB0_16;
	ld.global.f32 	%f52, [%rd5+20];
	ld.global.f32 	%f53, [%rd6+20];
	fma.rn.f32 	%f75, %f52, %f53, %f75;
$L__BB0_16:
	add.s32 	%r30, %r5, 6;
	setp.lt.s32 	%p22, %r30, 1;
	setp.ge.s32 	%p23, %r30, %r15;
	or.pred  	%p24, %p22, %p23;
	@%p24 bra 	$L__BB0_18;
	ld.global.f32 	%f54, [%rd5+24];
	ld.global.f32 	%f55, [%rd6+24];
	fma.rn.f32 	%f75, %f54, %f55, %f75;
$L__BB0_18:
	add.s32 	%r31, %r5, 7;
	setp.lt.s32 	%p25, %r31, 1;
	setp.ge.s32 	%p26, %r31, %r15;
	or.pred  	%p27, %p25, %p26;
	@%p27 bra 	$L__BB0_20;
	ld.global.f32 	%f56, [%rd5+28];
	ld.global.f32 	%f57, [%rd6+28];
	fma.rn.f32 	%f75, %f56, %f57, %f75;
$L__BB0_20:
	add.s32 	%r38, %r38, 8;
	setp.ne.s32 	%p28, %r38, %r40;
	@%p28 bra 	$L__BB0_4;
$L__BB0_21:
	setp.eq.s32 	%p29, %r2, 0;
	@%p29 bra 	$L__BB0_42;
	and.b32  	%r8, %r16, 3;
	setp.lt.u32 	%p30, %r2, 4;
	@%p30 bra 	$L__BB0_32;
	add.s32 	%r9, %r40, %r1;
	setp.lt.s32 	%p31, %r9, 1;
	setp.ge.s32 	%p32, %r9, %r15;
	or.pred  	%p33, %p31, %p32;
	@%p33 bra 	$L__BB0_25;
	cvt.u64.u32 	%rd16, %r40;
	add.s64 	%rd17, %rd4, %rd16;
	shl.b64 	%rd18, %rd17, 2;
	add.s64 	%rd19, %rd2, %rd18;
	ld.global.f32 	%f59, [%rd19];
	mul.wide.u32 	%rd20, %r40, 4;
	add.s64 	%rd21, %rd1, %rd20;
	ld.global.f32 	%f60, [%rd21];
	fma.rn.f32 	%f75, %f59, %f60, %f75;
$L__BB0_25:
	add.s32 	%r32, %r9, 1;
	setp.gt.u32 	%p34, %r9, 2147483646;
	setp.ge.s32 	%p35, %r32, %r15;
	or.pred  	%p36, %p34, %p35;
	@%p36 bra 	$L__BB0_27;
	cvt.u64.u32 	%rd22, %r40;
	add.s64 	%rd23, %rd4, %rd22;
	shl.b64 	%rd24, %rd23, 2;
	add.s64 	%rd25, %rd2, %rd24;
	ld.global.f32 	%f61, [%rd25+4];
	mul.wide.u32 	%rd26, %r40, 4;
	add.s64 	%rd27, %rd1, %rd26;
	ld.global.f32 	%f62, [%rd27+4];
	fma.rn.f32 	%f75, %f61, %f62, %f75;
$L__BB0_27:
	add.s32 	%r33, %r9, 2;
	setp.lt.s32 	%p37, %r33, 1;
	setp.ge.s32 	%p38, %r33, %r15;
	or.pred  	%p39, %p37, %p38;
	@%p39 bra 	$L__BB0_29;
	cvt.u64.u32 	%rd28, %r40;
	add.s64 	%rd29, %rd4, %rd28;
	shl.b64 	%rd30, %rd29, 2;
	add.s64 	%rd31, %rd2, %rd30;
	ld.global.f32 	%f63, [%rd31+8];
	mul.wide.u32 	%rd32, %r40, 4;
	add.s64 	%rd33, %rd1, %rd32;
	ld.global.f32 	%f64, [%rd33+8];
	fma.rn.f32 	%f75, %f63, %f64, %f75;
$L__BB0_29:
	add.s32 	%r34, %r9, 3;
	setp.lt.s32 	%p40, %r34, 1;
	setp.ge.s32 	%p41, %r34, %r15;
	or.pred  	%p42, %p40, %p41;
	@%p42 bra 	$L__BB0_31;
	cvt.u64.u32 	%rd34, %r40;
	add.s64 	%rd35, %rd4, %rd34;
	shl.b64 	%rd36, %rd35, 2;
	add.s64 	%rd37, %rd2, %rd36;
	ld.global.f32 	%f65, [%rd37+12];
	mul.wide.u32 	%rd38, %r40, 4;
	add.s64 	%rd39, %rd1, %rd38;
	ld.global.f32 	%f66, [%rd39+12];
	fma.rn.f32 	%f75, %f65, %f66, %f75;
$L__BB0_31:
	add.s32 	%r40, %r40, 4;
$L__BB0_32:
	setp.eq.s32 	%p43, %r8, 0;
	@%p43 bra 	$L__BB0_42;
	setp.eq.s32 	%p44, %r8, 1;
	@%p44 bra 	$L__BB0_39;
	add.s32 	%r12, %r40, %r1;
	setp.lt.s32 	%p45, %r12, 1;
	setp.ge.s32 	%p46, %r12, %r15;
	or.pred  	%p47, %p45, %p46;
	@%p47 bra 	$L__BB0_36;
	cvt.u64.u32 	%rd40, %r40;
	add.s64 	%rd41, %rd4, %rd40;
	shl.b64 	%rd42, %rd41, 2;
	add.s64 	%rd43, %rd2, %rd42;
	ld.global.f32 	%f68, [%rd43];
	mul.wide.u32 	%rd44, %r40, 4;
	add.s64 	%rd45, %rd1, %rd44;
	ld.global.f32 	%f69, [%rd45];
	fma.rn.f32 	%f75, %f68, %f69, %f75;
$L__BB0_36:
	add.s32 	%r35, %r12, 1;
	setp.gt.u32 	%p48, %r12, 2147483646;
	setp.ge.s32 	%p49, %r35, %r15;
	or.pred  	%p50, %p48, %p49;
	@%p50 bra 	$L__BB0_38;
	cvt.u64.u32 	%rd46, %r40;
	add.s64 	%rd47, %rd4, %rd46;
	shl.b64 	%rd48, %rd47, 2;
	add.s64 	%rd49, %rd2, %rd48;
	ld.global.f32 	%f70, [%rd49+4];
	mul.wide.u32 	%rd50, %r40, 4;
	add.s64 	%rd51, %rd1, %rd50;
	ld.global.f32 	%f71, [%rd51+4];
	fma.rn.f32 	%f75, %f70, %f71, %f75;
$L__BB0_38:
	add.s32 	%r40, %r40, 2;
$L__BB0_39:
	and.b32  	%r36, %r16, 1;
	setp.eq.b32 	%p51, %r36, 1;
	not.pred 	%p52, %p51;
	@%p52 bra 	$L__BB0_42;
	add.s32 	%r37, %r40, %r1;
	setp.lt.s32 	%p53, %r37, 1;
	setp.ge.s32 	%p54, %r37, %r15;
	or.pred  	%p55, %p53, %p54;
	@%p55 bra 	$L__BB0_42;
	cvt.u64.u32 	%rd52, %r40;
	add.s64 	%rd53, %rd4, %rd52;
	shl.b64 	%rd54, %rd53, 2;
	add.s64 	%rd55, %rd2, %rd54;
	ld.global.f32 	%f72, [%rd55];
	mul.wide.u32 	%rd56, %r40, 4;
	add.s64 	%rd57, %rd1, %rd56;
	ld.global.f32 	%f73, [%rd57];
	fma.rn.f32 	%f75, %f72, %f73, %f75;
$L__BB0_42:
	cvta.to.global.u64 	%rd58, %rd7;
	shl.b64 	%rd59, %rd3, 2;
	add.s64 	%rd60, %rd58, %rd59;
	st.global.f32 	[%rd60], %f75;
$L__BB0_43:
	ret;

}


// ===== COMPILED SASS (sm_100) =====

	.target	sm_100

	.elftype	@"ET_EXEC"


//--------------------- .note.nv.tkinfo           --------------------------
	.section	.note.nv.tkinfo,"",@"SHT_NOTE"
	.sectionflags	@"SHF_NOTE_NV_TKINFO"
	.tkinfo
        /*0018*/ 	.word	0x00000002
        /*0030*/ 	.string	""
        /*0030*/ 	.string	"ptxas"
        /*0030*/ 	.string	"Cuda compilation tools, release 13.0, V13.0.88"
        /*0030*/ 	.string	"Build cuda_13.0.r13.0/compiler.36424714_0"
        /*0030*/ 	.string	"-arch sm_100 -m 64 "



//--------------------- .note.nv.cuinfo           --------------------------
	.section	.note.nv.cuinfo,"",@"SHT_NOTE"
	.sectionflags	@"SHF_NOTE_NV_CUINFO"
        /*0018*/ 	.short	0x0002
        /*001a*/ 	.short	0x0064
        /*001c*/ 	.short	0x0082
	.zero		2


//--------------------- .nv.info                  --------------------------
	.section	.nv.info,"",@"SHT_CUDA_INFO"
	.align	4


	//----- nvinfo : EIATTR_REGCOUNT
	.align		4
        /*0000*/ 	.byte	0x04, 0x2f
        /*0002*/ 	.short	(.L_1 - .L_0)
	.align		4
.L_0:
        /*0004*/ 	.word	index@(_Z14d_convolve_GPUPfS_S_iii)
        /*0008*/ 	.word	0x0000001d


	//----- nvinfo : EIATTR_FRAME_SIZE
	.align		4
.L_1:
        /*000c*/ 	.byte	0x04, 0x11
        /*000e*/ 	.short	(.L_3 - .L_2)
	.align		4
.L_2:
        /*0010*/ 	.word	index@(_Z14d_convolve_GPUPfS_S_iii)
        /*0014*/ 	.word	0x00000000


	//----- nvinfo : EIATTR_MIN_STACK_SIZE
	.align		4
.L_3:
        /*0018*/ 	.byte	0x04, 0x12
        /*001a*/ 	.short	(.L_5 - .L_4)
	.align		4
.L_4:
        /*001c*/ 	.word	index@(_Z14d_convolve_GPUPfS_S_iii)
        /*0020*/ 	.word	0x00000000
.L_5:


//--------------------- .nv.compat                --------------------------
	.section	.nv.compat,"",@"SHT_CUDA_COMPAT_INFO"
	.align	4
        /*0000*/ 	.byte	0x02, 0x09, 0x00, 0x00, 0x02, 0x02, 0x01, 0x00, 0x02, 0x05, 0x05, 0x00, 0x03, 0x07, 0x01, 0x01
        /*0010*/ 	.byte	0x02, 0x03, 0x00, 0x00, 0x02, 0x06, 0x01, 0x00, 0x04, 0x0b, 0x08, 0x00, 0x09, 0x00, 0x00, 0x00
        /*0020*/ 	.byte	0x00, 0x00, 0x00, 0x00


//--------------------- .nv.info._Z14d_convolve_GPUPfS_S_iii --------------------------
	.section	.nv.info._Z14d_convolve_GPUPfS_S_iii,"",@"SHT_CUDA_INFO"
	.sectionflags	@""
	.align	4


	//----- nvinfo : EIATTR_CUDA_API_VERSION
	.align		4
        /*0000*/ 	.byte	0x04, 0x37
        /*0002*/ 	.short	(.L_7 - .L_6)
.L_6:
        /*0004*/ 	.word	0x00000082


	//----- nvinfo : EIATTR_KPARAM_INFO
	.align		4
.L_7:
        /*0008*/ 	.byte	0x04, 0x17
        /*000a*/ 	.short	(.L_9 - .L_8)
.L_8:
        /*000c*/ 	.word	0x00000000
        /*0010*/ 	.short	0x0005
        /*0012*/ 	.short	0x0020
        /*0014*/ 	.byte	0x00, 0xf0, 0x11, 0x00


	//----- nvinfo : EIATTR_KPARAM_INFO
	.align		4
.L_9:
        /*0018*/ 	.byte	0x04, 0x17
        /*001a*/ 	.short	(.L_11 - .L_10)
.L_10:
        /*001c*/ 	.word	0x00000000
        /*0020*/ 	.short	0x0004
        /*0022*/ 	.short	0x001c
        /*0024*/ 	.byte	0x00, 0xf0, 0x11, 0x00


	//----- nvinfo : EIATTR_KPARAM_INFO
	.align		4
.L_11:
        /*0028*/ 	.byte	0x04, 0x17
        /*002a*/ 	.short	(.L_13 - .L_12)
.L_12:
        /*002c*/ 	.word	0x00000000
        /*0030*/ 	.short	0x0003
        /*0032*/ 	.short	0x0018
        /*0034*/ 	.byte	0x00, 0xf0, 0x11, 0x00


	//----- nvinfo : EIATTR_KPARAM_INFO
	.align		4
.L_13:
        /*0038*/ 	.byte	0x04, 0x17
        /*003a*/ 	.short	(.L_15 - .L_14)
.L_14:
        /*003c*/ 	.word	0x00000000
        /*0040*/ 	.short	0x0002
        /*0042*/ 	.short	0x0010
        /*0044*/ 	.byte	0x00, 0xf5, 0x21, 0x00


	//----- nvinfo : EIATTR_KPARAM_INFO
	.align		4
.L_15:
        /*0048*/ 	.byte	0x04, 0x17
        /*004a*/ 	.short	(.L_17 - .L_16)
.L_16:
        /*004c*/ 	.word	0x00000000
        /*0050*/ 	.short	0x0001
        /*0052*/ 	.short	0x0008
        /*0054*/ 	.byte	0x00, 0xf5, 0x21, 0x00


	//----- nvinfo : EIATTR_KPARAM_INFO
	.align		4
.L_17:
        /*0058*/ 	.byte	0x04, 0x17
        /*005a*/ 	.short	(.L_19 - .L_18)
.L_18:
        /*005c*/ 	.word	0x00000000
        /*0060*/ 	.short	0x0000
        /*0062*/ 	.short	0x0000
        /*0064*/ 	.byte	0x00, 0xf5, 0x21, 0x00


	//----- nvinfo : EIATTR_SPARSE_MMA_MASK
	.align		4
.L_19:
        /*0068*/ 	.byte	0x03, 0x50
        /*006a*/ 	.short	0x0000


	//----- nvinfo : EIATTR_MAXREG_COUNT
	.align		4
        /*006c*/ 	.byte	0x03, 0x1b
        /*006e*/ 	.short	0x00ff


	//----- nvinfo : EIATTR_MERCURY_ISA_VERSION
	.align		4
        /*0070*/ 	.byte	0x03, 0x5f
        /*0072*/ 	.short	0x0101


	//----- nvinfo : EIATTR_VRC_CTA_INIT_COUNT
	.align		4
        /*0074*/ 	.byte	0x02, 0x4a
	.zero		1
	.zero		1


	//----- nvinfo : EIATTR_EXIT_INSTR_OFFSETS
	.align		4
        /*0078*/ 	.byte	0x04, 0x1c
        /*007a*/ 	.short	(.L_21 - .L_20)


	//   ....[0]....
.L_20:
        /*007c*/ 	.word	0x00000090


	//   ....[1]....
        /*0080*/ 	.word	0x00000c90


	//----- nvinfo : EIATTR_CRS_STACK_SIZE
	.align		4
.L_21:
        /*0084*/ 	.byte	0x04, 0x1e
        /*0086*/ 	.short	(.L_23 - .L_22)
.L_22:
        /*0088*/ 	.word	0x00000000


	//----- nvinfo : EIATTR_CBANK_PARAM_SIZE
	.align		4
.L_23:
        /*008c*/ 	.byte	0x03, 0x19
        /*008e*/ 	.short	0x0024


	//----- nvinfo : EIATTR_PARAM_CBANK
	.align		4
        /*0090*/ 	.byte	0x04, 0x0a
        /*0092*/ 	.short	(.L_25 - .L_24)
	.align		4
.L_24:
        /*0094*/ 	.word	index@(.nv.constant0._Z14d_convolve_GPUPfS_S_iii)
        /*0098*/ 	.short	0x0380
        /*009a*/ 	.short	0x0024


	//----- nvinfo : EIATTR_SW_WAR
	.align		4
.L_25:
        /*009c*/ 	.byte	0x04, 0x36
        /*009e*/ 	.short	(.L_27 - .L_26)
.L_26:
        /*00a0*/ 	.word	0x00000008
.L_27:


//--------------------- .nv.callgraph             --------------------------
	.section	.nv.callgraph,"",@"SHT_CUDA_CALLGRAPH"
	.align	4
	.sectionentsize	8
	.align		4
        /*0000*/ 	.word	0x00000000
	.align		4
        /*0004*/ 	.word	0xffffffff
	.align		4
        /*0008*/ 	.word	0x00000000
	.align		4
        /*000c*/ 	.word	0xfffffffe
	.align		4
        /*0010*/ 	.word	0x00000000
	.align		4
        /*0014*/ 	.word	0xfffffffd
	.align		4
        /*0018*/ 	.word	0x00000000
	.align		4
        /*001c*/ 	.word	0xfffffffc


//--------------------- .text._Z14d_convolve_GPUPfS_S_iii --------------------------
	.section	.text._Z14d_convolve_GPUPfS_S_iii,"ax",@progbits
	.align	128
        .global         _Z14d_convolve_GPUPfS_S_iii
        .type           _Z14d_convolve_GPUPfS_S_iii,@function
        .size           _Z14d_convolve_GPUPfS_S_iii,(.L_x_7 - _Z14d_convolve_GPUPfS_S_iii)
        .other          _Z14d_convolve_GPUPfS_S_iii,@"STO_CUDA_ENTRY STV_DEFAULT"
_Z14d_convolve_GPUPfS_S_iii:
.text._Z14d_convolve_GPUPfS_S_iii:
[----:B------:R-:W-:Y:S01]  /*0000*/  LDC R1, c[0x0][0x37c] ;  /* 0x0000df00ff017b82 */ /* 0x000fe20000000800 */
[----:B------:R-:W0:Y:S07]  /*0010*/  S2R R3, SR_TID.X ;  /* 0x0000000000037919 */ /* 0x000e2e0000002100 */
[----:B------:R-:W0:Y:S01]  /*0020*/  S2UR UR5, SR_CTAID.X ;  /* 0x00000000000579c3 */ /* 0x000e220000002500 */
[----:B------:R-:W1:Y:S07]  /*0030*/  LDCU UR4, c[0x0][0x398] ;  /* 0x00007300ff0477ac */ /* 0x000e6e0008000800 */
[----:B------:R-:W0:Y:S02]  /*0040*/  LDC R0, c[0x0][0x360] ;  /* 0x0000d800ff007b82 */ /* 0x000e240000000800 */
[----:B0-----:R-:W-:Y:S01]  /*0050*/  IMAD R0, R0, UR5, R3 ;  /* 0x0000000500007c24 */ /* 0x001fe2000f8e0203 */
[----:B-1----:R-:W-:-:S04]  /*0060*/  USHF.R.S32.HI UR5, URZ, 0x1f, UR4 ;  /* 0x0000001fff057899 */ /* 0x002fc80008011404 */
[----:B------:R-:W-:-:S04]  /*0070*/  ISETP.GE.U32.AND P0, PT, R0, UR4, PT ;  /* 0x0000000400007c0c */ /* 0x000fc8000bf06070 */
[----:B------:R-:W-:-:S13]  /*0080*/  ISETP.GE.U32.AND.EX P0, PT, RZ, UR5, PT, P0 ;  /* 0x00000005ff007c0c */ /* 0x000fda000bf06100 */
[----:B------:R-:W-:Y:S05]  /*0090*/  @P0 EXIT ;  /* 0x000000000000094d */ /* 0x000fea0003800000 */
[----:B------:R-:W0:Y:S01]  /*00a0*/  LDCU UR5, c[0x0][0x39c] ;  /* 0x00007380ff0577ac */ /* 0x000e220008000800 */
[----:B------:R-:W-:Y:S01]  /*00b0*/  IMAD.MOV.U32 R2, RZ, RZ, RZ ;  /* 0x000000ffff027224 */ /* 0x000fe200078e00ff */
[----:B------:R-:W1:Y:S01]  /*00c0*/  LDCU.64 UR8, c[0x0][0x358] ;  /* 0x00006b00ff0877ac */ /* 0x000e620008000a00 */
[----:B0-----:R-:W-:-:S09]  /*00d0*/  UISETP.GE.AND UP0, UPT, UR5, 0x1, UPT ;  /* 0x000000010500788c */ /* 0x001fd2000bf06270 */
[----:B-1----:R-:W-:Y:S05]  /*00e0*/  BRA.U !UP0, `(.L_x_0) ;  /* 0x0000000908d87547 */ /* 0x002fea000b800000 */
[----:B------:R-:W0:Y:S01]  /*00f0*/  LDCU UR10, c[0x0][0x3a0] ;  /* 0x00007400ff0a77ac */ /* 0x000e220008000800 */
[----:B------:R-:W-:Y:S02]  /*0100*/  IMAD.MOV.U32 R2, RZ, RZ, RZ ;  /* 0x000000ffff027224 */ /* 0x000fe400078e00ff */
[----:B------:R-:W-:Y:S01]  /*0110*/  IMAD.MOV.U32 R24, RZ, RZ, RZ ;  /* 0x000000ffff187224 */ /* 0x000fe200078e00ff */
[----:B------:R-:W-:Y:S02]  /*0120*/  UISETP.GE.U32.AND UP0, UPT, UR5, 0x8, UPT ;  /* 0x000000080500788c */ /* 0x000fe4000bf06070 */
[----:B------:R-:W-:-:S04]  /*0130*/  ULOP3.LUT UR7, UR5, 0x7, URZ, 0xc0, !UPT ;  /* 0x0000000705077892 */ /* 0x000fc8000f8ec0ff */
[----:B------:R-:W-:Y:S02]  /*0140*/  UISETP.NE.AND UP1, UPT, UR7, URZ, UPT ;  /* 0x000000ff0700728c */ /* 0x000fe4000bf25270 */
[----:B0-----:R-:W-:Y:S02]  /*0150*/  USHF.R.S32.HI UR6, URZ, 0x1f, UR10 ;  /* 0x0000001fff067899 */ /* 0x001fe4000801140a */
[C---:B------:R-:W-:Y:S01]  /*0160*/  IADD3 R3, P0, PT, R0.reuse, -UR10, RZ ;  /* 0x8000000a00037c10 */ /* 0x040fe2000ff1e0ff */
[----:B------:R-:W-:-:S04]  /*0170*/  VIADD R4, R0, -UR10 ;  /* 0x8000000a00047c36 */ /* 0x000fc80008000000 */
[----:B------:R-:W-:Y:S01]  /*0180*/  IMAD.X R5, RZ, RZ, ~UR6, P0 ;  /* 0x80000006ff057e24 */ /* 0x000fe200080e06ff */
[----:B------:R-:W-:Y:S07]  /*0190*/  BRA.U !UP0, `(.L_x_1) ;  /* 0x0000000508007547 */ /* 0x000fee000b800000 */
[----:B------:R-:W-:Y:S01]  /*01a0*/  ULOP3.LUT UR4, UR5, 0x7ffffff8, URZ, 0xc0, !UPT ;  /* 0x7ffffff805047892 */ /* 0x000fe2000f8ec0ff */
[----:B------:R-:W-:Y:S01]  /*01b0*/  IMAD.MOV.U32 R2, RZ, RZ, RZ ;  /* 0x000000ffff027224 */ /* 0x000fe200078e00ff */
[----:B------:R-:W0:Y:S01]  /*01c0*/  LDCU UR6, c[0x0][0x398] ;  /* 0x00007300ff0677ac */ /* 0x000e220008000800 */
[----:B------:R-:W-:-:S03]  /*01d0*/  IMAD.MOV.U32 R11, RZ, RZ, RZ ;  /* 0x000000ffff0b7224 */ /* 0x000fc600078e00ff */
[----:B------:R-:W-:Y:S01]  /*01e0*/  IMAD.U32 R24, RZ, RZ, UR4 ;  /* 0x00000004ff187e24 */ /* 0x000fe2000f8e00ff */
[----:B------:R-:W1:Y:S06]  /*01f0*/  LDCU.64 UR10, c[0x0][0x380] ;  /* 0x00007000ff0a77ac */ /* 0x000e6c0008000a00 */
.L_x_2:
[----:B------:R-:W2:Y:S01]  /*0200*/  LDC.64 R8, c[0x0][0x388] ;  /* 0x0000e200ff087b82 */ /* 0x000ea20000000a00 */
[----:B------:R-:W-:Y:S01]  /*0210*/  IMAD.IADD R16, R4, 0x1, R11 ;  /* 0x0000000104107824 */ /* 0x000fe200078e020b */
[----:B0-----:R-:W-:Y:S01]  /*0220*/  UMOV UR4, UR6 ;  /* 0x0000000600047c82 */ /* 0x001fe20008000000 */
[----:B------:R-:W-:-:S03]  /*0230*/  IADD3 R7, P0, PT, R11, R3, RZ ;  /* 0x000000030b077210 */ /* 0x000fc60007f1e0ff */
[C---:B------:R-:W-:Y:S02]  /*0240*/  ISETP.GE.AND P5, PT, R16.reuse, UR4, PT ;  /* 0x0000000410007c0c */ /* 0x040fe4000bfa6270 */
[----:B------:R-:W-:Y:S01]  /*0250*/  IMAD.X R10, RZ, RZ, R5, P0 ;  /* 0x000000ffff0a7224 */ /* 0x000fe200000e0605 */
[C---:B-1----:R-:W-:Y:S02]  /*0260*/  LEA R6, P0, R7.reuse, UR10, 0x2 ;  /* 0x0000000a07067c11 */ /* 0x042fe4000f8010ff */
[----:B------:R-:W-:Y:S02]  /*0270*/  ISETP.LT.OR P5, PT, R16, 0x1, P5 ;  /* 0x000000011000780c */ /* 0x000fe40002fa1670 */
[----:B------:R-:W-:Y:S01]  /*0280*/  LEA.HI.X R7, R7, UR11, R10, 0x2, P0 ;  /* 0x0000000b07077c11 */ /* 0x000fe200080f140a */
[----:B--2---:R-:W-:-:S10]  /*0290*/  IMAD.WIDE.U32 R8, R11, 0x4, R8 ;  /* 0x000000040b087825 */ /* 0x004fd400078e0008 */
[----:B------:R-:W2:Y:S04]  /*02a0*/  @!P5 LDG.E R15, desc[UR8][R6.64] ;  /* 0x00000008060fd981 */ /* 0x000ea8000c1e1900 */
[----:B------:R-:W2:Y:S01]  /*02b0*/  @!P5 LDG.E R12, desc[UR8][R8.64] ;  /* 0x00000008080cd981 */ /* 0x000ea2000c1e1900 */
[C---:B------:R-:W-:Y:S02]  /*02c0*/  VIADD R10, R16.reuse, 0x1 ;  /* 0x00000001100a7836 */ /* 0x040fe40000000000 */
[----:B------:R-:W-:-:S03]  /*02d0*/  VIADD R13, R16, 0x2 ;  /* 0x00000002100d7836 */ /* 0x000fc60000000000 */
[----:B------:R-:W-:Y:S01]  /*02e0*/  ISETP.GE.AND P0, PT, R10, UR4, PT ;  /* 0x000000040a007c0c */ /* 0x000fe2000bf06270 */
[C---:B------:R-:W-:Y:S01]  /*02f0*/  VIADD R10, R16.reuse, 0x3 ;  /* 0x00000003100a7836 */ /* 0x040fe20000000000 */
[C---:B------:R-:W-:Y:S02]  /*0300*/  ISETP.GE.AND P4, PT, R13.reuse, UR4, PT ;  /* 0x000000040d007c0c */ /* 0x040fe4000bf86270 */
[C---:B------:R-:W-:Y:S01]  /*0310*/  ISETP.GT.U32.OR P0, PT, R16.reuse, 0x7ffffffe, P0 ;  /* 0x7ffffffe1000780c */ /* 0x040fe20000704470 */
[C---:B------:R-:W-:Y:S01]  /*0320*/  VIADD R14, R16.reuse, 0x4 ;  /* 0x00000004100e7836 */ /* 0x040fe20000000000 */
[----:B------:R-:W-:Y:S01]  /*0330*/  ISETP.LT.OR P4, PT, R13, 0x1, P4 ;  /* 0x000000010d00780c */ /* 0x000fe20002781670 */
[----:B------:R-:W-:Y:S01]  /*0340*/  VIADD R13, R16, 0x5 ;  /* 0x00000005100d7836 */ /* 0x000fe20000000000 */
[----:B------:R-:W-:Y:S01]  /*0350*/  ISETP.GE.AND P3, PT, R10, UR4, PT ;  /* 0x000000040a007c0c */ /* 0x000fe2000bf66270 */
[----:B------:R-:W-:Y:S01]  /*0360*/  VIADD R17, R16, 0x6 ;  /* 0x0000000610117836 */ /* 0x000fe20000000000 */
[----:B------:R-:W-:-:S02]  /*0370*/  ISETP.GE.AND P2, PT, R14, UR4, PT ;  /* 0x000000040e007c0c */ /* 0x000fc4000bf46270 */
[----:B------:R-:W-:Y:S02]  /*0380*/  ISETP.LT.OR P3, PT, R10, 0x1, P3 ;  /* 0x000000010a00780c */ /* 0x000fe40001f61670 */
[----:B------:R-:W-:Y:S02]  /*0390*/  ISETP.GE.AND P1, PT, R13, UR4, PT ;  /* 0x000000040d007c0c */ /* 0x000fe4000bf26270 */
[----:B------:R-:W-:Y:S01]  /*03a0*/  ISETP.LT.OR P2, PT, R14, 0x1, P2 ;  /* 0x000000010e00780c */ /* 0x000fe20001741670 */
[----:B------:R-:W3:Y:S01]  /*03b0*/  @!P0 LDG.E R10, desc[UR8][R8.64+0x4] ;  /* 0x00000408080a8981 */ /* 0x000ee2000c1e1900 */
[----:B------:R-:W-:Y:S02]  /*03c0*/  ISETP.GE.AND P6, PT, R17, UR4, PT ;  /* 0x0000000411007c0c */ /* 0x000fe4000bfc6270 */
[----:B------:R-:W-:Y:S01]  /*03d0*/  ISETP.LT.OR P1, PT, R13, 0x1, P1 ;  /* 0x000000010d00780c */ /* 0x000fe20000f21670 */
[----:B------:R-:W-:Y:S01]  /*03e0*/  VIADD R16, R16, 0x7 ;  /* 0x0000000710107836 */ /* 0x000fe20000000000 */
[----:B------:R-:W3:Y:S01]  /*03f0*/  @!P0 LDG.E R13, desc[UR8][R6.64+0x4] ;  /* 0x00000408060d8981 */ /* 0x000ee2000c1e1900 */
[----:B------:R-:W-:-:S03]  /*0400*/  ISETP.LT.OR P6, PT, R17, 0x1, P6 ;  /* 0x000000011100780c */ /* 0x000fc600037c1670 */
[----:B------:R-:W4:Y:S04]  /*0410*/  @!P4 LDG.E R17, desc[UR8][R6.64+0x8] ;  /* 0x000008080611c981 */ /* 0x000f28000c1e1900 */
[----:B------:R-:W4:Y:S04]  /*0420*/  @!P4 LDG.E R14, desc[UR8][R8.64+0x8] ;  /* 0x00000808080ec981 */ /* 0x000f28000c1e1900 */
[----:B------:R-:W5:Y:S04]  /*0430*/  @!P2 LDG.E R19, desc[UR8][R6.64+0x10] ;  /* 0x000010080613a981 */ /* 0x000f68000c1e1900 */
[----:B------:R-:W5:Y:S04]  /*0440*/  @!P1 LDG.E R21, desc[UR8][R6.64+0x14] ;  /* 0x0000140806159981 */ /* 0x000f68000c1e1900 */
[----:B------:R-:W5:Y:S04]  /*0450*/  @!P1 LDG.E R18, desc[UR8][R8.64+0x14] ;  /* 0x0000140808129981 */ /* 0x000f68000c1e1900 */
[----:B------:R-:W5:Y:S04]  /*0460*/  @!P6 LDG.E R23, desc[UR8][R6.64+0x18] ;  /* 0x000018080617e981 */ /* 0x000f68000c1e1900 */
[----:B------:R-:W5:Y:S01]  /*0470*/  @!P6 LDG.E R20, desc[UR8][R8.64+0x18] ;  /* 0x000018080814e981 */ /* 0x000f62000c1e1900 */
[----:B--2---:R-:W-:Y:S01]  /*0480*/  @!P5 FFMA R2, R15, R12, R2 ;  /* 0x0000000c0f02d223 */ /* 0x004fe20000000002 */
[----:B------:R-:W-:-:S02]  /*0490*/  ISETP.GE.AND P5, PT, R16, UR4, PT ;  /* 0x0000000410007c0c */ /* 0x000fc4000bfa6270 */
[----:B------:R-:W2:Y:S04]  /*04a0*/  @!P3 LDG.E R15, desc[UR8][R6.64+0xc] ;  /* 0x00000c08060fb981 */ /* 0x000ea8000c1e1900 */
[----:B------:R-:W2:Y:S01]  /*04b0*/  @!P3 LDG.E R12, desc[UR8][R8.64+0xc] ;  /* 0x00000c08080cb981 */ /* 0x000ea2000c1e1900 */
[----:B------:R-:W-:-:S03]  /*04c0*/  ISETP.LT.OR P5, PT, R16, 0x1, P5 ;  /* 0x000000011000780c */ /* 0x000fc60002fa1670 */
[----:B------:R-:W5:Y:S10]  /*04d0*/  @!P2 LDG.E R16, desc[UR8][R8.64+0x10] ;  /* 0x000010080810a981 */ /* 0x000f74000c1e1900 */
[----:B------:R-:W5:Y:S04]  /*04e0*/  @!P5 LDG.E R25, desc[UR8][R6.64+0x1c] ;  /* 0x00001c080619d981 */ /* 0x000f68000c1e1900 */
[----:B------:R-:W5:Y:S01]  /*04f0*/  @!P5 LDG.E R22, desc[UR8][R8.64+0x1c] ;  /* 0x00001c080816d981 */ /* 0x000f62000c1e1900 */
[----:B---3--:R-:W-:Y:S01]  /*0500*/  @!P0 FFMA R2, R13, R10, R2 ;  /* 0x0000000a0d028223 */ /* 0x008fe20000000002 */
[----:B------:R-:W-:-:S03]  /*0510*/  VIADD R11, R11, 0x8 ;  /* 0x000000080b0b7836 */ /* 0x000fc60000000000 */
[----:B----4-:R-:W-:Y:S02]  /*0520*/  @!P4 FFMA R2, R17, R14, R2 ;  /* 0x0000000e1102c223 */ /* 0x010fe40000000002 */
[----:B------:R-:W-:Y:S02]  /*0530*/  ISETP.NE.AND P0, PT, R11, R24, PT ;  /* 0x000000180b00720c */ /* 0x000fe40003f05270 */
[----:B--2---:R-:W-:-:S04]  /*0540*/  @!P3 FFMA R2, R15, R12, R2 ;  /* 0x0000000c0f02b223 */ /* 0x004fc80000000002 */
[----:B-----5:R-:W-:-:S04]  /*0550*/  @!P2 FFMA R2, R19, R16, R2 ;  /* 0x000000101302a223 */ /* 0x020fc80000000002 */
[----:B------:R-:W-:-:S04]  /*0560*/  @!P1 FFMA R2, R21, R18, R2 ;  /* 0x0000001215029223 */ /* 0x000fc80000000002 */
[----:B------:R-:W-:-:S04]  /*0570*/  @!P6 FFMA R2, R23, R20, R2 ;  /* 0x000000141702e223 */ /* 0x000fc80000000002 */
[----:B------:R-:W-:Y:S01]  /*0580*/  @!P5 FFMA R2, R25, R22, R2 ;  /* 0x000000161902d223 */ /* 0x000fe20000000002 */
[----:B------:R-:W-:Y:S06]  /*0590*/  @P0 BRA `(.L_x_2) ;  /* 0xfffffffc00180947 */ /* 0x000fec000383ffff */
.L_x_1:
[----:B------:R-:W-:Y:S05]  /*05a0*/  BRA.U !UP1, `(.L_x_0) ;  /* 0x0000000509a87547 */ /* 0x000fea000b800000 */
[----:B------:R-:W0:Y:S01]  /*05b0*/  LDC R22, c[0x0][0x39c] ;  /* 0x0000e700ff167b82 */ /* 0x000e220000000800 */
[----:B------:R-:W-:Y:S01]  /*05c0*/  UISETP.GE.U32.AND UP0, UPT, UR7, 0x4, UPT ;  /* 0x000000040700788c */ /* 0x000fe2000bf06070 */
[----:B0-----:R-:W-:-:S04]  /*05d0*/  LOP3.LUT R23, R22, 0x3, RZ, 0xc0, !PT ;  /* 0x0000000316177812 */ /* 0x001fc800078ec0ff */
[----:B------:R-:W-:-:S04]  /*05e0*/  ISETP.NE.AND P4, PT, R23, RZ, PT ;  /* 0x000000ff1700720c */ /* 0x000fc80003f85270 */
[----:B------:R-:W-:Y:S09]  /*05f0*/  BRA.U !UP0, `(.L_x_3) ;  /* 0x0000000108d47547 */ /* 0x000ff2000b800000 */
[----:B------:R-:W-:-:S04]  /*0600*/  IMAD.IADD R6, R4, 0x1, R24 ;  /* 0x0000000104067824 */ /* 0x000fc800078e0218 */
[C---:B------:R-:W-:Y:S01]  /*0610*/  VIADD R7, R6.reuse, 0x1 ;  /* 0x0000000106077836 */ /* 0x040fe20000000000 */
[----:B------:R-:W-:-:S04]  /*0620*/  ISETP.GE.AND P0, PT, R6, UR4, PT ;  /* 0x0000000406007c0c */ /* 0x000fc8000bf06270 */
[C---:B------:R-:W-:Y:S02]  /*0630*/  ISETP.LT.OR P0, PT, R6.reuse, 0x1, P0 ;  /* 0x000000010600780c */ /* 0x040fe40000701670 */
[----:B------:R-:W-:Y:S01]  /*0640*/  ISETP.GE.AND P1, PT, R7, UR4, PT ;  /* 0x0000000407007c0c */ /* 0x000fe2000bf26270 */
[----:B------:R-:W-:-:S03]  /*0650*/  VIADD R7, R6, 0x2 ;  /* 0x0000000206077836 */ /* 0x000fc60000000000 */
[C---:B------:R-:W-:Y:S01]  /*0660*/  ISETP.GT.U32.OR P1, PT, R6.reuse, 0x7ffffffe, P1 ;  /* 0x7ffffffe0600780c */ /* 0x040fe20000f24470 */
[----:B------:R-:W-:Y:S01]  /*0670*/  VIADD R6, R6, 0x3 ;  /* 0x0000000306067836 */ /* 0x000fe20000000000 */
[----:B------:R-:W-:-:S04]  /*0680*/  ISETP.GE.AND P2, PT, R7, UR4, PT ;  /* 0x0000000407007c0c */ /* 0x000fc8000bf46270 */
[----:B------:R-:W-:Y:S01]  /*0690*/  ISETP.LT.OR P2, PT, R7, 0x1, P2 ;  /* 0x000000010700780c */ /* 0x000fe20001741670 */
[----:B------:R-:W0:Y:S01]  /*06a0*/  @!P0 LDC.64 R10, c[0x0][0x380] ;  /* 0x0000e000ff0a8b82 */ /* 0x000e220000000a00 */
[----:B------:R-:W-:Y:S02]  /*06b0*/  ISETP.GE.AND P3, PT, R6, UR4, PT ;  /* 0x0000000406007c0c */ /* 0x000fe4000bf66270 */
[-C--:B------:R-:W-:Y:S02]  /*06c0*/  @!P0 IADD3 R12, P5, PT, R24, R3.reuse, RZ ;  /* 0x00000003180c8210 */ /* 0x080fe40007fbe0ff */
[----:B------:R-:W-:Y:S02]  /*06d0*/  ISETP.LT.OR P3, PT, R6, 0x1, P3 ;  /* 0x000000010600780c */ /* 0x000fe40001f61670 */
[----:B------:R-:W-:Y:S01]  /*06e0*/  @!P1 IADD3 R20, P6, PT, R24, R3, RZ ;  /* 0x0000000318149210 */ /* 0x000fe20007fde0ff */
[----:B------:R-:W1:Y:S01]  /*06f0*/  @!P1 LDC.64 R16, c[0x0][0x380] ;  /* 0x0000e000ff109b82 */ /* 0x000e620000000a00 */
[----:B------:R-:W-:-:S03]  /*0700*/  @!P0 IMAD.X R13, RZ, RZ, R5, P5 ;  /* 0x000000ffff0d8224 */ /* 0x000fc600028e0605 */
[----:B------:R-:W-:-:S04]  /*0710*/  @!P1 IMAD.X R21, RZ, RZ, R5, P6 ;  /* 0x000000ffff159224 */ /* 0x000fc800030e0605 */
[----:B------:R-:W2:Y:S01]  /*0720*/  @!P2 LDC.64 R6, c[0x0][0x380] ;  /* 0x0000e000ff06ab82 */ /* 0x000ea20000000a00 */
[----:B0-----:R-:W-:-:S07]  /*0730*/  @!P0 LEA R10, P5, R12, R10, 0x2 ;  /* 0x0000000a0c0a8211 */ /* 0x001fce00078a10ff */
[----:B------:R-:W0:Y:S01]  /*0740*/  @!P0 LDC.64 R8, c[0x0][0x388] ;  /* 0x0000e200ff088b82 */ /* 0x000e220000000a00 */
[----:B------:R-:W-:Y:S02]  /*0750*/  @!P0 LEA.HI.X R11, R12, R11, R13, 0x2, P5 ;  /* 0x0000000b0c0b8211 */ /* 0x000fe400028f140d */
[----:B-1----:R-:W-:-:S05]  /*0760*/  @!P1 LEA R16, P5, R20, R16, 0x2 ;  /* 0x0000001014109211 */ /* 0x002fca00078a10ff */
[----:B------:R-:W1:Y:S01]  /*0770*/  @!P1 LDC.64 R12, c[0x0][0x388] ;  /* 0x0000e200ff0c9b82 */ /* 0x000e620000000a00 */
[----:B------:R-:W3:Y:S01]  /*0780*/  @!P0 LDG.E R11, desc[UR8][R10.64] ;  /* 0x000000080a0b8981 */ /* 0x000ee2000c1e1900 */
[----:B------:R-:W-:Y:S02]  /*0790*/  @!P1 LEA.HI.X R17, R20, R17, R21, 0x2, P5 ;  /* 0x0000001114119211 */ /* 0x000fe400028f1415 */
[----:B------:R-:W-:-:S04]  /*07a0*/  @!P2 IADD3 R25, P5, PT, R24, R3, RZ ;  /* 0x000000031819a210 */ /* 0x000fc80007fbe0ff */
[----:B------:R-:W4:Y:S01]  /*07b0*/  @!P3 LDC.64 R14, c[0x0][0x380] ;  /* 0x0000e000ff0ebb82 */ /* 0x000f220000000a00 */
[C---:B--2---:R-:W-:Y:S01]  /*07c0*/  @!P2 LEA R6, P6, R25.reuse, R6, 0x2 ;  /* 0x000000061906a211 */ /* 0x044fe200078c10ff */
[----:B------:R-:W-:Y:S01]  /*07d0*/  @!P2 IMAD.X R26, RZ, RZ, R5, P5 ;  /* 0x000000ffff1aa224 */ /* 0x000fe200028e0605 */
[----:B------:R-:W2:Y:S04]  /*07e0*/  @!P1 LDG.E R17, desc[UR8][R16.64+0x4] ;  /* 0x0000040810119981 */ /* 0x000ea8000c1e1900 */
[----:B------:R-:W-:Y:S01]  /*07f0*/  @!P2 LEA.HI.X R7, R25, R7, R26, 0x2, P6 ;  /* 0x000000071907a211 */ /* 0x000fe200030f141a */
[----:B------:R-:W5:Y:S01]  /*0800*/  @!P2 LDC.64 R18, c[0x0][0x388] ;  /* 0x0000e200ff12ab82 */ /* 0x000f620000000a00 */
[----:B0-----:R-:W-:-:S07]  /*0810*/  @!P0 IMAD.WIDE.U32 R8, R24, 0x4, R8 ;  /* 0x0000000418088825 */ /* 0x001fce00078e0008 */
[----:B------:R-:W0:Y:S01]  /*0820*/  @!P3 LDC.64 R20, c[0x0][0x388] ;  /* 0x0000e200ff14bb82 */ /* 0x000e220000000a00 */
[C---:B------:R-:W-:Y:S01]  /*0830*/  @!P3 IADD3 R25, P5, PT, R24.reuse, R3, RZ ;  /* 0x000000031819b210 */ /* 0x040fe20007fbe0ff */
[----:B-1----:R-:W-:Y:S01]  /*0840*/  @!P1 IMAD.WIDE.U32 R12, R24, 0x4, R12 ;  /* 0x00000004180c9825 */ /* 0x002fe200078e000c */
[----:B------:R-:W3:Y:S03]  /*0850*/  @!P0 LDG.E R8, desc[UR8][R8.64] ;  /* 0x0000000808088981 */ /* 0x000ee6000c1e1900 */
[----:B------:R-:W-:Y:S01]  /*0860*/  @!P3 IMAD.X R26, RZ, RZ, R5, P5 ;  /* 0x000000ffff1ab224 */ /* 0x000fe200028e0605 */
[----:B------:R-:W2:Y:S01]  /*0870*/  @!P2 LDG.E R7, desc[UR8][R6.64+0x8] ;  /* 0x000008080607a981 */ /* 0x000ea2000c1e1900 */
[----:B----4-:R-:W-:-:S03]  /*0880*/  @!P3 LEA R14, P5, R25, R14, 0x2 ;  /* 0x0000000e190eb211 */ /* 0x010fc600078a10ff */
[----:B------:R-:W2:Y:S01]  /*0890*/  @!P1 LDG.E R12, desc[UR8][R12.64+0x4] ;  /* 0x000004080c0c9981 */ /* 0x000ea2000c1e1900 */
[----:B------:R-:W-:Y:S01]  /*08a0*/  @!P3 LEA.HI.X R15, R25, R15, R26, 0x2, P5 ;  /* 0x0000000f190fb211 */ /* 0x000fe200028f141a */
[----:B-----5:R-:W-:-:S05]  /*08b0*/  @!P2 IMAD.WIDE.U32 R18, R24, 0x4, R18 ;  /* 0x000000041812a825 */ /* 0x020fca00078e0012 */
[----:B------:R-:W4:Y:S04]  /*08c0*/  @!P3 LDG.E R15, desc[UR8][R14.64+0xc] ;  /* 0x00000c080e0fb981 */ /* 0x000f28000c1e1900 */
[----:B------:R-:W5:Y:S01]  /*08d0*/  @!P2 LDG.E R18, desc[UR8][R18.64+0x8] ;  /* 0x000008081212a981 */ /* 0x000f62000c1e1900 */
[----:B0-----:R-:W-:-:S06]  /*08e0*/  @!P3 IMAD.WIDE.U32 R20, R24, 0x4, R20 ;  /* 0x000000041814b825 */ /* 0x001fcc00078e0014 */
[----:B------:R-:W4:Y:S01]  /*08f0*/  @!P3 LDG.E R20, desc[UR8][R20.64+0xc] ;  /* 0x00000c081414b981 */ /* 0x000f22000c1e1900 */
[----:B------:R-:W-:Y:S02]  /*0900*/  VIADD R24, R24, 0x4 ;  /* 0x0000000418187836 */ /* 0x000fe40000000000 */
[----:B---3--:R-:W-:-:S04]  /*0910*/  @!P0 FFMA R2, R11, R8, R2 ;  /* 0x000000080b028223 */ /* 0x008fc80000000002 */
[----:B--2---:R-:W-:-:S04]  /*0920*/  @!P1 FFMA R2, R17, R12, R2 ;  /* 0x0000000c11029223 */ /* 0x004fc80000000002 */
[----:B-----5:R-:W-:-:S04]  /*0930*/  @!P2 FFMA R2, R7, R18, R2 ;  /* 0x000000120702a223 */ /* 0x020fc80000000002 */
[----:B----4-:R-:W-:-:S07]  /*0940*/  @!P3 FFMA R2, R15, R20, R2 ;  /* 0x000000140f02b223 */ /* 0x010fce0000000002 */
.L_x_3:
[----:B------:R-:W-:Y:S05]  /*0950*/  @!P4 BRA `(.L_x_0) ;  /* 0x0000000000bcc947 */ /* 0x000fea0003800000 */
[----:B------:R-:W-:-:S13]  /*0960*/  ISETP.NE.AND P0, PT, R23, 0x1, PT ;  /* 0x000000011700780c */ /* 0x000fda0003f05270 */
[----:B------:R-:W-:Y:S05]  /*0970*/  @!P0 BRA `(.L_x_4) ;  /* 0x00000000006c8947 */ /* 0x000fea0003800000 */
[----:B------:R-:W-:-:S04]  /*0980*/  IMAD.IADD R7, R4, 0x1, R24 ;  /* 0x0000000104077824 */ /* 0x000fc800078e0218 */
[C---:B------:R-:W-:Y:S01]  /*0990*/  VIADD R6, R7.reuse, 0x1 ;  /* 0x0000000107067836 */ /* 0x040fe20000000000 */
[----:B------:R-:W-:-:S04]  /*09a0*/  ISETP.GE.AND P0, PT, R7, UR4, PT ;  /* 0x0000000407007c0c */ /* 0x000fc8000bf06270 */
[----:B------:R-:W-:Y:S02]  /*09b0*/  ISETP.LT.OR P0, PT, R7, 0x1, P0 ;  /* 0x000000010700780c */ /* 0x000fe40000701670 */
[----:B------:R-:W-:-:S04]  /*09c0*/  ISETP.GE.AND P1, PT, R6, UR4, PT ;  /* 0x0000000406007c0c */ /* 0x000fc8000bf26270 */
[----:B------:R-:W-:-:S07]  /*09d0*/  ISETP.GT.U32.OR P1, PT, R7, 0x7ffffffe, P1 ;  /* 0x7ffffffe0700780c */ /* 0x000fce0000f24470 */
[----:B------:R-:W0:Y:S01]  /*09e0*/  @!P0 LDC.64 R10, c[0x0][0x380] ;  /* 0x0000e000ff0a8b82 */ /* 0x000e220000000a00 */
[----:B------:R-:W-:-:S05]  /*09f0*/  @!P0 IADD3 R14, P2, PT, R24, R3, RZ ;  /* 0x00000003180e8210 */ /* 0x000fca0007f5e0ff */
[----:B------:R-:W-:Y:S01]  /*0a00*/  @!P0 IMAD.X R15, RZ, RZ, R5, P2 ;  /* 0x000000ffff0f8224 */ /* 0x000fe200010e0605 */
[----:B------:R-:W-:Y:S01]  /*0a10*/  @!P1 IADD3 R16, P3, PT, R24, R3, RZ ;  /* 0x0000000318109210 */ /* 0x000fe20007f7e0ff */
[----:B------:R-:W1:Y:S08]  /*0a20*/  @!P1 LDC.64 R8, c[0x0][0x380] ;  /* 0x0000e000ff089b82 */ /* 0x000e700000000a00 */
[----:B------:R-:W2:Y:S08]  /*0a30*/  @!P0 LDC.64 R12, c[0x0][0x388] ;  /* 0x0000e200ff0c8b82 */ /* 0x000eb00000000a00 */
[----:B------:R-:W3:Y:S01]  /*0a40*/  @!P1 LDC.64 R6, c[0x0][0x388] ;  /* 0x0000e200ff069b82 */ /* 0x000ee20000000a00 */
[----:B0-----:R-:W-:-:S04]  /*0a50*/  @!P0 LEA R10, P2, R14, R10, 0x2 ;  /* 0x0000000a0e0a8211 */ /* 0x001fc800078410ff */
[----:B------:R-:W-:Y:S01]  /*0a60*/  @!P0 LEA.HI.X R11, R14, R11, R15, 0x2, P2 ;  /* 0x0000000b0e0b8211 */ /* 0x000fe200010f140f */
[----:B------:R-:W-:Y:S01]  /*0a70*/  @!P1 IMAD.X R14, RZ, RZ, R5, P3 ;  /* 0x000000ffff0e9224 */ /* 0x000fe200018e0605 */
[----:B-1----:R-:W-:-:S04]  /*0a80*/  @!P1 LEA R8, P2, R16, R8, 0x2 ;  /* 0x0000000810089211 */ /* 0x002fc800078410ff */
[----:B------:R-:W4:Y:S01]  /*0a90*/  @!P0 LDG.E R11, desc[UR8][R10.64] ;  /* 0x000000080a0b8981 */ /* 0x000f22000c1e1900 */
[----:B------:R-:W-:Y:S01]  /*0aa0*/  @!P1 LEA.HI.X R9, R16, R9, R14, 0x2, P2 ;  /* 0x0000000910099211 */ /* 0x000fe200010f140e */
[----:B--2---:R-:W-:-:S05]  /*0ab0*/  @!P0 IMAD.WIDE.U32 R12, R24, 0x4, R12 ;  /* 0x00000004180c8825 */ /* 0x004fca00078e000c */
[----:B------:R-:W2:Y:S04]  /*0ac0*/  @!P1 LDG.E R9, desc[UR8][R8.64+0x4] ;  /* 0x0000040808099981 */ /* 0x000ea8000c1e1900 */
[----:B------:R-:W4:Y:S01]  /*0ad0*/  @!P0 LDG.E R12, desc[UR8][R12.64] ;  /* 0x000000080c0c8981 */ /* 0x000f22000c1e1900 */
[----:B---3--:R-:W-:-:S06]  /*0ae0*/  @!P1 IMAD.WIDE.U32 R6, R24, 0x4, R6 ;  /* 0x0000000418069825 */ /* 0x008fcc00078e0006 */
[----:B------:R-:W2:Y:S01]  /*0af0*/  @!P1 LDG.E R6, desc[UR8][R6.64+0x4] ;  /* 0x0000040806069981 */ /* 0x000ea2000c1e1900 */
[----:B------:R-:W-:Y:S02]  /*0b00*/  VIADD R24, R24, 0x2 ;  /* 0x0000000218187836 */ /* 0x000fe40000000000 */
[----:B----4-:R-:W-:-:S04]  /*0b10*/  @!P0 FFMA R2, R11, R12, R2 ;  /* 0x0000000c0b028223 */ /* 0x010fc80000000002 */
[----:B--2---:R-:W-:-:S07]  /*0b20*/  @!P1 FFMA R2, R9, R6, R2 ;  /* 0x0000000609029223 */ /* 0x004fce0000000002 */
.L_x_4:
[----:B------:R-:W-:Y:S01]  /*0b30*/  IMAD.IADD R4, R4, 0x1, R24 ;  /* 0x0000000104047824 */ /* 0x000fe200078e0218 */
[----:B------:R-:W-:Y:S01]  /*0b40*/  LOP3.LUT R22, R22, 0x1, RZ, 0xc0, !PT ;  /* 0x0000000116167812 */ /* 0x000fe200078ec0ff */
[----:B------:R-:W-:Y:S03]  /*0b50*/  BSSY.RECONVERGENT B0, `(.L_x_0) ;  /* 0x000000f000007945 */ /* 0x000fe60003800200 */
[----:B------:R-:W-:-:S04]  /*0b60*/  ISETP.GE.AND P0, PT, R4, UR4, PT ;  /* 0x0000000404007c0c */ /* 0x000fc8000bf06270 */
[----:B------:R-:W-:-:S04]  /*0b70*/  ISETP.LT.OR P0, PT, R4, 0x1, P0 ;  /* 0x000000010400780c */ /* 0x000fc80000701670 */
[----:B------:R-:W-:-:S13]  /*0b80*/  ISETP.NE.U32.OR P0, PT, R22, 0x1, P0 ;  /* 0x000000011600780c */ /* 0x000fda0000705470 */
[----:B------:R-:W-:Y:S05]  /*0b90*/  @P0 BRA `(.L_x_5) ;  /* 0x0000000000280947 */ /* 0x000fea0003800000 */
[----:B------:R-:W0:Y:S01]  /*0ba0*/  LDC.64 R6, c[0x0][0x388] ;  /* 0x0000e200ff067b82 */ /* 0x000e220000000a00 */
[----:B------:R-:W1:Y:S01]  /*0bb0*/  LDCU.64 UR6, c[0x0][0x380] ;  /* 0x00007000ff0677ac */ /* 0x000e620008000a00 */
[----:B------:R-:W-:-:S05]  /*0bc0*/  IADD3 R3, P0, PT, R24, R3, RZ ;  /* 0x0000000318037210 */ /* 0x000fca0007f1e0ff */
[----:B------:R-:W-:Y:S01]  /*0bd0*/  IMAD.X R8, RZ, RZ, R5, P0 ;  /* 0x000000ffff087224 */ /* 0x000fe200000e0605 */
[----:B-1----:R-:W-:-:S04]  /*0be0*/  LEA R4, P0, R3, UR6, 0x2 ;  /* 0x0000000603047c11 */ /* 0x002fc8000f8010ff */
[----:B------:R-:W-:Y:S01]  /*0bf0*/  LEA.HI.X R5, R3, UR7, R8, 0x2, P0 ;  /* 0x0000000703057c11 */ /* 0x000fe200080f1408 */
[----:B0-----:R-:W-:-:S05]  /*0c00*/  IMAD.WIDE.U32 R24, R24, 0x4, R6 ;  /* 0x0000000418187825 */ /* 0x001fca00078e0006 */
[----:B------:R-:W2:Y:S04]  /*0c10*/  LDG.E R5, desc[UR8][R4.64] ;  /* 0x0000000804057981 */ /* 0x000ea8000c1e1900 */
[----:B------:R-:W2:Y:S02]  /*0c20*/  LDG.E R24, desc[UR8][R24.64] ;  /* 0x0000000818187981 */ /* 0x000ea4000c1e1900 */
[----:B--2---:R-:W-:-:S07]  /*0c30*/  FFMA R2, R5, R24, R2 ;  /* 0x0000001805027223 */ /* 0x004fce0000000002 */
.L_x_5:
[----:B------:R-:W-:Y:S05]  /*0c40*/  BSYNC.RECONVERGENT B0 ;  /* 0x0000000000007941 */ /* 0x000fea0003800200 */
.L_x_0:
[----:B------:R-:W0:Y:S02]  /*0c50*/  LDCU.64 UR6, c[0x0][0x390] ;  /* 0x00007200ff0677ac */ /* 0x000e240008000a00 */
[----:B0-----:R-:W-:-:S04]  /*0c60*/  LEA R4, P0, R0, UR6, 0x2 ;  /* 0x0000000600047c11 */ /* 0x001fc8000f8010ff */
[----:B------:R-:W-:-:S05]  /*0c70*/  LEA.HI.X R5, R0, UR7, RZ, 0x2, P0 ;  /* 0x0000000700057c11 */ /* 0x000fca00080f14ff */
[----:B------:R-:W-:Y:S01]  /*0c80*/  STG.E desc[UR8][R4.64], R2 ;  /* 0x0000000204007986 */ /* 0x000fe2000c101908 */
[----:B------:R-:W-:Y:S05]  /*0c90*/  EXIT ;  /* 0x000000000000794d */ /* 0x000fea0003800000 */
.L_x_6:
[----:B------:R-:W-:-:S00]  /*0ca0*/  BRA `(.L_x_6) ;  /* 0xfffffffc00fc7947 */ /* 0x000fc0000383ffff */
[----:B------:R-:W-:-:S00]  /*0cb0*/  NOP ;  /* 0x0000000000007918 */ /* 0x000fc00000000000 */
        /* <DEDUP_REMOVED lines=12> */
.L_x_7:


//--------------------- .nv.shared.reserved.0     --------------------------
	.section	.nv.shared.reserved.0,"aw",@nobits
	.weak		__nv_reservedSMEM_offset_0_alias
	.size		__nv_reservedSMEM_offset_0_alias, 0, 64
	.other		__nv_reservedSMEM_offset_0_alias,@"STO_CUDA_RESERVED_SHARED STV_DEFAULT"
__nv_reservedSMEM_offset_0_alias:
	.zero		0
	.zero		64


//--------------------- .nv.constant0._Z14d_convolve_GPUPfS_S_iii --------------------------
	.section	.nv.constant0._Z14d_convolve_GPUPfS_S_iii,"a",@progbits
	.sectionflags	@""
	.align	4
.nv.constant0._Z14d_convolve_GPUPfS_S_iii:
	.zero		932


//--------------------- SYMBOLS --------------------------

	.type		.nv.reservedSmem.offset0,@object
	.size		.nv.reservedSmem.offset0,0x4
